	.headerflags	@"EF_CUDA_TEXMODE_UNIFIED EF_CUDA_64BIT_ADDRESS EF_CUDA_ACCELERATORS EF_CUDA_SM90 EF_CUDA_VIRTUAL_SM(EF_CUDA_SM90)"
	.elftype	@"ET_EXEC"


//--------------------- .nv.info                  --------------------------
	.section	.nv.info,"",@"SHT_CUDA_INFO"
	.align	4


	//----- nvinfo : EIATTR_REGCOUNT
	.align		4
        /*0000*/ 	.byte	0x04, 0x2f
        /*0002*/ 	.short	(.L_3 - .L_2)
	.align		4
.L_2:
        /*0004*/ 	.word	index@(triton_red_fused_add_div_sqrt_sub_var_mean_31)
        /*0008*/ 	.word	0x0000001b


	//----- nvinfo : EIATTR_MIN_STACK_SIZE
	.align		4
.L_3:
        /*000c*/ 	.byte	0x04, 0x12
        /*000e*/ 	.short	(.L_5 - .L_4)
	.align		4
.L_4:
        /*0010*/ 	.word	index@(triton_red_fused_add_div_sqrt_sub_var_mean_31)
        /*0014*/ 	.word	0x00000000


	//----- nvinfo : EIATTR_FRAME_SIZE
	.align		4
.L_5:
        /*0018*/ 	.byte	0x04, 0x11
        /*001a*/ 	.short	(.L_7 - .L_6)
	.align		4
.L_6:
        /*001c*/ 	.word	index@(triton_red_fused_add_div_sqrt_sub_var_mean_31)
        /*0020*/ 	.word	0x00000000


	//----- nvinfo : EIATTR_MIN_STACK_SIZE
	.align		4
.L_7:
        /*0024*/ 	.byte	0x04, 0x12
        /*0026*/ 	.short	(.L_9 - .L_8)
	.align		4
.L_8:
        /*0028*/ 	.word	index@(triton_red_fused_add_div_sqrt_sub_var_mean_31)
        /*002c*/ 	.word	0x00000000
.L_9:


//--------------------- .nv.info.triton_red_fused_add_div_sqrt_sub_var_mean_31 --------------------------
	.section	.nv.info.triton_red_fused_add_div_sqrt_sub_var_mean_31,"",@"SHT_CUDA_INFO"
	.sectionflags	@""
	.align	4


	//----- nvinfo : EIATTR_CUDA_API_VERSION
	.align		4
        /*0000*/ 	.byte	0x04, 0x37
        /*0002*/ 	.short	(.L_11 - .L_10)
.L_10:
        /*0004*/ 	.word	0x0000007c


	//----- nvinfo : EIATTR_KPARAM_INFO
	.align		4
.L_11:
        /*0008*/ 	.byte	0x04, 0x17
        /*000a*/ 	.short	(.L_13 - .L_12)
.L_12:
        /*000c*/ 	.word	0x00000000
        /*0010*/ 	.short	0x0004
        /*0012*/ 	.short	0x001c
        /*0014*/ 	.byte	0x00, 0xf0, 0x11, 0x00


	//----- nvinfo : EIATTR_KPARAM_INFO
	.align		4
.L_13:
        /*0018*/ 	.byte	0x04, 0x17
        /*001a*/ 	.short	(.L_15 - .L_14)
.L_14:
        /*001c*/ 	.word	0x00000000
        /*0020*/ 	.short	0x0003
        /*0022*/ 	.short	0x0018
        /*0024*/ 	.byte	0x00, 0xf0, 0x11, 0x00


	//----- nvinfo : EIATTR_KPARAM_INFO
	.align		4
.L_15:
        /*0028*/ 	.byte	0x04, 0x17
        /*002a*/ 	.short	(.L_17 - .L_16)
.L_16:
        /*002c*/ 	.word	0x00000000
        /*0030*/ 	.short	0x0002
        /*0032*/ 	.short	0x0010
        /*0034*/ 	.byte	0x00, 0xf4, 0x21, 0x00


	//----- nvinfo : EIATTR_KPARAM_INFO
	.align		4
.L_17:
        /*0038*/ 	.byte	0x04, 0x17
        /*003a*/ 	.short	(.L_19 - .L_18)
.L_18:
        /*003c*/ 	.word	0x00000000
        /*0040*/ 	.short	0x0001
        /*0042*/ 	.short	0x0008
        /*0044*/ 	.byte	0x00, 0xf4, 0x21, 0x00


	//----- nvinfo : EIATTR_KPARAM_INFO
	.align		4
.L_19:
        /*0048*/ 	.byte	0x04, 0x17
        /*004a*/ 	.short	(.L_21 - .L_20)
.L_20:
        /*004c*/ 	.word	0x00000000
        /*0050*/ 	.short	0x0000
        /*0052*/ 	.short	0x0000
        /*0054*/ 	.byte	0x00, 0xf4, 0x21, 0x00


	//----- nvinfo : EIATTR_SPARSE_MMA_MASK
	.align		4
.L_21:
        /*0058*/ 	.byte	0x03, 0x50
        /*005a*/ 	.short	0x0000


	//----- nvinfo : EIATTR_MAXREG_COUNT
	.align		4
        /*005c*/ 	.byte	0x03, 0x1b
        /*005e*/ 	.short	0x0080


	//----- nvinfo : EIATTR_COOP_GROUP_MASK_REGIDS
	.align		4
        /*0060*/ 	.byte	0x04, 0x29
        /*0062*/ 	.short	(.L_23 - .L_22)


	//   ....[0]....
.L_22:
        /*0064*/ 	.word	0xffffffff


	//   ....[1]....
        /*0068*/ 	.word	0xffffffff


	//   ....[2]....
        /*006c*/ 	.word	0xffffffff


	//   ....[3]....
        /*0070*/ 	.word	0xffffffff


	//   ....[4]....
        /*0074*/ 	.word	0xffffffff


	//   ....[5]....
        /*0078*/ 	.word	0xffffffff


	//   ....[6]....
        /*007c*/ 	.word	0xffffffff


	//   ....[7]....
        /*0080*/ 	.word	0xffffffff


	//   ....[8]....
        /*0084*/ 	.word	0xffffffff


	//   ....[9]....
        /*0088*/ 	.word	0xffffffff


	//   ....[10]....
        /*008c*/ 	.word	0xffffffff


	//   ....[11]....
        /*0090*/ 	.word	0xffffffff


	//   ....[12]....
        /*0094*/ 	.word	0xffffffff


	//   ....[13]....
        /*0098*/ 	.word	0xffffffff


	//   ....[14]....
        /*009c*/ 	.word	0xffffffff


	//   ....[15]....
        /*00a0*/ 	.word	0xffffffff


	//   ....[16]....
        /*00a4*/ 	.word	0xffffffff


	//   ....[17]....
        /*00a8*/ 	.word	0xffffffff


	//   ....[18]....
        /*00ac*/ 	.word	0xffffffff


	//   ....[19]....
        /*00b0*/ 	.word	0xffffffff


	//   ....[20]....
        /*00b4*/ 	.word	0xffffffff


	//   ....[21]....
        /*00b8*/ 	.word	0xffffffff


	//----- nvinfo : EIATTR_COOP_GROUP_INSTR_OFFSETS
	.align		4
.L_23:
        /*00bc*/ 	.byte	0x04, 0x28
        /*00be*/ 	.short	(.L_25 - .L_24)


	//   ....[0]....
.L_24:
        /*00c0*/ 	.word	0x000004c0


	//   ....[1]....
        /*00c4*/ 	.word	0x00000520


	//   ....[2]....
        /*00c8*/ 	.word	0x00000610


	//   ....[3]....
        /*00cc*/ 	.word	0x00000660


	//   ....[4]....
        /*00d0*/ 	.word	0x00000750


	//   ....[5]....
        /*00d4*/ 	.word	0x000007b0


	//   ....[6]....
        /*00d8*/ 	.word	0x000008d0


	//   ....[7]....
        /*00dc*/ 	.word	0x00000910


	//   ....[8]....
        /*00e0*/ 	.word	0x000009f0


	//   ....[9]....
        /*00e4*/ 	.word	0x00000a50


	//   ....[10]....
        /*00e8*/ 	.word	0x00000b50


	//   ....[11]....
        /*00ec*/ 	.word	0x00000b60


	//   ....[12]....
        /*00f0*/ 	.word	0x00000ba0


	//   ....[13]....
        /*00f4*/ 	.word	0x00000be0


	//   ....[14]....
        /*00f8*/ 	.word	0x00000ca0


	//   ....[15]....
        /*00fc*/ 	.word	0x00000d50


	//   ....[16]....
        /*0100*/ 	.word	0x00000d70


	//   ....[17]....
        /*0104*/ 	.word	0x00000df0


	//   ....[18]....
        /*0108*/ 	.word	0x00000e70


	//   ....[19]....
        /*010c*/ 	.word	0x00000ec0


	//   ....[20]....
        /*0110*/ 	.word	0x00000f90


	//   ....[21]....
        /*0114*/ 	.word	0x00000ff0


	//----- nvinfo : EIATTR_EXIT_INSTR_OFFSETS
	.align		4
.L_25:
        /*0118*/ 	.byte	0x04, 0x1c
        /*011a*/ 	.short	(.L_27 - .L_26)


	//   ....[0]....
.L_26:
        /*011c*/ 	.word	0x00001380


	//   ....[1]....
        /*0120*/ 	.word	0x000013a0


	//----- nvinfo : EIATTR_REQNTID
	.align		4
.L_27:
        /*0124*/ 	.byte	0x04, 0x10
        /*0126*/ 	.short	(.L_29 - .L_28)
.L_28:
        /*0128*/ 	.word	0x00000200
        /*012c*/ 	.word	0x00000001
        /*0130*/ 	.word	0x00000001


	//----- nvinfo : EIATTR_CBANK_PARAM_SIZE
	.align		4
.L_29:
        /*0134*/ 	.byte	0x03, 0x19
        /*0136*/ 	.short	0x0020


	//----- nvinfo : EIATTR_PARAM_CBANK
	.align		4
        /*0138*/ 	.byte	0x04, 0x0a
        /*013a*/ 	.short	(.L_31 - .L_30)
	.align		4
.L_30:
        /*013c*/ 	.word	index@(.nv.constant0.triton_red_fused_add_div_sqrt_sub_var_mean_31)
        /*0140*/ 	.short	0x0210
        /*0142*/ 	.short	0x0020


	//----- nvinfo : EIATTR_SW_WAR
	.align		4
.L_31:
        /*0144*/ 	.byte	0x04, 0x36
        /*0146*/ 	.short	(.L_33 - .L_32)
.L_32:
        /*0148*/ 	.word	0x00000008
.L_33:


//--------------------- .nv.callgraph             --------------------------
	.section	.nv.callgraph,"",@"SHT_CUDA_CALLGRAPH"
	.align	4
	.sectionentsize	8
	.align		4
        /*0000*/ 	.word	0x00000000
	.align		4
        /*0004*/ 	.word	0xffffffff
	.align		4
        /*0008*/ 	.word	0x00000000
	.align		4
        /*000c*/ 	.word	0xfffffffe
	.align		4
        /*0010*/ 	.word	0x00000000
	.align		4
        /*0014*/ 	.word	0xfffffffd
	.align		4
        /*0018*/ 	.word	0x00000000
	.align		4
        /*001c*/ 	.word	0xfffffffc


//--------------------- .nv.constant4             --------------------------
	.section	.nv.constant4,"a",@progbits
	.align	8
	.align		8
.nv.constant4:
        /*0000*/ 	.dword	_$_str
	.align		8
        /*0008*/ 	.dword	_$_str_$_2


//--------------------- .text.triton_red_fused_add_div_sqrt_sub_var_mean_31 --------------------------
	.section	.text.triton_red_fused_add_div_sqrt_sub_var_mean_31,"ax",@progbits
	.sectionflags	@"SHF_BARRIERS=1"
	.align	128
        .global         triton_red_fused_add_div_sqrt_sub_var_mean_31
        .type           triton_red_fused_add_div_sqrt_sub_var_mean_31,@function
        .size           triton_red_fused_add_div_sqrt_sub_var_mean_31,(.L_x_1 - triton_red_fused_add_div_sqrt_sub_var_mean_31)
        .other          triton_red_fused_add_div_sqrt_sub_var_mean_31,@"STO_CUDA_ENTRY STV_DEFAULT"
triton_red_fused_add_div_sqrt_sub_var_mean_31:
.text.triton_red_fused_add_div_sqrt_sub_var_mean_31:
[----:B------:R-:W0:Y:S02]  /*0000*/  LDC R1, c[0x0][0x28] ;  /* 0x00000a00ff017b82 */ /* 0x000e240000000800 */
[----:B------:R-:W1:Y:S01]  /*0010*/  S2R R20, SR_TID.X ;  /* 0x0000000000147919 */ /* 0x000e620000002100 */
[----:B------:R-:W2:Y:S01]  /*0020*/  LDC.64 R2, c[0x0][0x218] ;  /* 0x00008600ff027b82 */ /* 0x000ea20000000a00 */
[----:B------:R-:W-:Y:S02]  /*0030*/  CS2R R4, SRZ ;  /* 0x0000000000047805 */ /* 0x000fe4000001ff00 */
[----:B------:R-:W-:Y:S01]  /*0040*/  CS2R R6, SRZ ;  /* 0x0000000000067805 */ /* 0x000fe2000001ff00 */
[----:B------:R-:W3:Y:S01]  /*0050*/  S2R R9, SR_CTAID.X ;  /* 0x0000000000097919 */ /* 0x000ee20000002500 */
[----:B------:R-:W-:Y:S01]  /*0060*/  ULDC.64 UR6, c[0x0][0x208] ;  /* 0x0000820000067ab9 */ /* 0x000fe20000000a00 */
[----:B-1----:R-:W-:-:S04]  /*0070*/  SHF.L.U32 R11, R20, 0x2, RZ ;  /* 0x00000002140b7819 */ /* 0x002fc800000006ff */
[----:B------:R-:W-:Y:S02]  /*0080*/  LOP3.LUT R8, R11, 0x7fc, RZ, 0xc0, !PT ;  /* 0x000007fc0b087812 */ /* 0x000fe400078ec0ff */
[C---:B---3--:R-:W-:Y:S02]  /*0090*/  ISETP.GE.AND P1, PT, R9.reuse, 0x400, PT ;  /* 0x000004000900780c */ /* 0x048fe40003f26270 */
[----:B------:R-:W-:-:S05]  /*00a0*/  LEA R8, R9, R8, 0xb ;  /* 0x0000000809087211 */ /* 0x000fca00078e58ff */
[----:B--2---:R-:W-:-:S06]  /*00b0*/  IMAD.WIDE R2, R8, 0x4, R2 ;  /* 0x0000000408027825 */ /* 0x004fcc00078e0202 */
[----:B------:R-:W2:Y:S01]  /*00c0*/  @!P1 LDG.E.EL.128 R4, desc[UR6][R2.64] ;  /* 0x0000000602049981 */ /* 0x000ea2000c2e1d00 */
[----:B------:R-:W-:Y:S01]  /*00d0*/  FSEL R16, RZ, 2, P1 ;  /* 0x40000000ff107808 */ /* 0x000fe20000800000 */
[----:B------:R-:W1:Y:S01]  /*00e0*/  S2UR UR5, SR_CgaCtaId ;  /* 0x00000000000579c3 */ /* 0x000e620000008800 */
[----:B------:R-:W-:Y:S01]  /*00f0*/  FSEL R15, RZ, 3, P1 ;  /* 0x40400000ff0f7808 */ /* 0x000fe20000800000 */
[----:B------:R-:W-:Y:S01]  /*0100*/  UMOV UR4, 0x400 ;  /* 0x0000040000047882 */ /* 0x000fe20000000000 */
[C---:B------:R-:W-:Y:S01]  /*0110*/  FSETP.GEU.AND P3, PT, R16.reuse, 1.175494350822287508e-38, PT ;  /* 0x008000001000780b */ /* 0x040fe20003f6e000 */
[----:B------:R-:W-:Y:S01]  /*0120*/  FMUL R17, R16, 16777216 ;  /* 0x4b80000010117820 */ /* 0x000fe20000400000 */
[----:B------:R-:W-:Y:S01]  /*0130*/  ISETP.LT.AND P0, PT, R9, 0x400, PT ;  /* 0x000004000900780c */ /* 0x000fe20003f01270 */
[C---:B------:R-:W-:Y:S01]  /*0140*/  FMUL R0, R15.reuse, 16777216 ;  /* 0x4b8000000f007820 */ /* 0x040fe20000400000 */
[----:B------:R-:W-:Y:S02]  /*0150*/  FSETP.GEU.AND P2, PT, R15, 1.175494350822287508e-38, PT ;  /* 0x008000000f00780b */ /* 0x000fe40003f4e000 */
[----:B------:R-:W-:-:S02]  /*0160*/  FSEL R21, R17, R16, !P3 ;  /* 0x0000001011157208 */ /* 0x000fc40005800000 */
[----:B------:R-:W-:Y:S02]  /*0170*/  SEL R17, RZ, 0x3f800000, !P0 ;  /* 0x3f800000ff117807 */ /* 0x000fe40004000000 */
[----:B------:R-:W-:Y:S02]  /*0180*/  FSEL R14, RZ, 4, P1 ;  /* 0x40800000ff0e7808 */ /* 0x000fe40000800000 */
[----:B------:R-:W3:Y:S01]  /*0190*/  MUFU.RCP R21, R21 ;  /* 0x0000001500157308 */ /* 0x000ee20000001000 */
[----:B------:R-:W-:Y:S01]  /*01a0*/  FSEL R19, R0, R15, !P2 ;  /* 0x0000000f00137208 */ /* 0x000fe20005000000 */
[----:B------:R-:W-:Y:S01]  /*01b0*/  FMUL R0, R17, 16777216 ;  /* 0x4b80000011007820 */ /* 0x000fe20000400000 */
[C---:B------:R-:W-:Y:S01]  /*01c0*/  FMUL R23, R14.reuse, 16777216 ;  /* 0x4b8000000e177820 */ /* 0x040fe20000400000 */
[----:B------:R-:W-:-:S03]  /*01d0*/  FSETP.GEU.AND P0, PT, R14, 1.175494350822287508e-38, PT ;  /* 0x008000000e00780b */ /* 0x000fc60003f0e000 */
[-C--:B------:R-:W-:Y:S01]  /*01e0*/  FSEL R22, R0, R17.reuse, !P3 ;  /* 0x0000001100167208 */ /* 0x080fe20005800000 */
[----:B------:R-:W-:Y:S01]  /*01f0*/  MUFU.RCP R19, R19 ;  /* 0x0000001300137308 */ /* 0x000fe20000001000 */
[----:B------:R-:W-:Y:S01]  /*0200*/  FSEL R18, R23, R14, !P0 ;  /* 0x0000000e17127208 */ /* 0x000fe20004000000 */
[----:B-1----:R-:W-:Y:S01]  /*0210*/  UPRMT UR4, UR5, 0x654, UR4 ;  /* 0x0000065405047896 */ /* 0x002fe20008000004 */
[----:B------:R-:W-:Y:S02]  /*0220*/  FSETP.NEU.AND P3, PT, R16, RZ, PT ;  /* 0x000000ff1000720b */ /* 0x000fe40003f6d000 */
[CC--:B------:R-:W-:Y:S01]  /*0230*/  FSEL R24, R0.reuse, R17.reuse, !P2 ;  /* 0x0000001100187208 */ /* 0x0c0fe20005000000 */
[----:B---3--:R-:W-:Y:S02]  /*0240*/  FMUL R22, R21, R22 ;  /* 0x0000001615167220 */ /* 0x008fe40000400000 */
[----:B------:R-:W1:Y:S01]  /*0250*/  MUFU.RCP R18, R18 ;  /* 0x0000001200127308 */ /* 0x000e620000001000 */
[----:B------:R-:W-:-:S02]  /*0260*/  FSEL R23, R0, R17, !P0 ;  /* 0x0000001100177208 */ /* 0x000fc40004000000 */
[----:B------:R-:W-:Y:S02]  /*0270*/  FSETP.NEU.AND P2, PT, R15, RZ, PT ;  /* 0x000000ff0f00720b */ /* 0x000fe40003f4d000 */
[----:B------:R-:W-:Y:S02]  /*0280*/  FSEL R0, R22, RZ, P3 ;  /* 0x000000ff16007208 */ /* 0x000fe40001800000 */
[----:B------:R-:W-:Y:S01]  /*0290*/  FSETP.NEU.AND P0, PT, R14, RZ, PT ;  /* 0x000000ff0e00720b */ /* 0x000fe20003f0d000 */
[----:B-1----:R-:W-:-:S05]  /*02a0*/  FMUL R18, R18, R23 ;  /* 0x0000001712127220 */ /* 0x002fca0000400000 */
[----:B------:R-:W-:Y:S02]  /*02b0*/  FSEL R18, R18, RZ, P0 ;  /* 0x000000ff12127208 */ /* 0x000fe40000000000 */
[----:B--2---:R-:W-:Y:S02]  /*02c0*/  SEL R4, R4, RZ, !P1 ;  /* 0x000000ff04047207 */ /* 0x004fe40004800000 */
[----:B------:R-:W-:Y:S02]  /*02d0*/  SEL R5, R5, RZ, !P1 ;  /* 0x000000ff05057207 */ /* 0x000fe40004800000 */
[----:B------:R-:W-:Y:S02]  /*02e0*/  FSEL R21, R4, RZ, !P1 ;  /* 0x000000ff04157208 */ /* 0x000fe40004800000 */
[----:B------:R-:W-:Y:S01]  /*02f0*/  FSEL R4, R5, RZ, !P1 ;  /* 0x000000ff05047208 */ /* 0x000fe20004800000 */
[----:B------:R-:W-:Y:S01]  /*0300*/  FMUL R5, R19, R24 ;  /* 0x0000001813057220 */ /* 0x000fe20000400000 */
[----:B------:R-:W-:-:S02]  /*0310*/  SEL R6, R6, RZ, !P1 ;  /* 0x000000ff06067207 */ /* 0x000fc40004800000 */
[----:B------:R-:W-:Y:S01]  /*0320*/  SEL R7, R7, RZ, !P1 ;  /* 0x000000ff07077207 */ /* 0x000fe20004800000 */
[----:B------:R-:W-:Y:S01]  /*0330*/  FADD R4, -R21, R4 ;  /* 0x0000000415047221 */ /* 0x000fe20000000100 */
[----:B------:R-:W-:Y:S02]  /*0340*/  FSEL R19, R6, RZ, !P1 ;  /* 0x000000ff06137208 */ /* 0x000fe40004800000 */
[----:B------:R-:W-:Y:S01]  /*0350*/  FSEL R6, R5, RZ, P2 ;  /* 0x000000ff05067208 */ /* 0x000fe20001000000 */
[C---:B------:R-:W-:Y:S01]  /*0360*/  FFMA R21, R4.reuse, R0, R21 ;  /* 0x0000000004157223 */ /* 0x040fe20000000015 */
[----:B------:R-:W-:Y:S01]  /*0370*/  FMUL R22, R4, R4 ;  /* 0x0000000404167220 */ /* 0x000fe20000400000 */
[----:B------:R-:W-:Y:S01]  /*0380*/  FADD R4, R14, R14 ;  /* 0x0000000e0e047221 */ /* 0x000fe20000000000 */
[----:B------:R-:W-:Y:S02]  /*0390*/  FSEL R7, R7, RZ, !P1 ;  /* 0x000000ff07077208 */ /* 0x000fe40004800000 */
[----:B------:R-:W-:Y:S01]  /*03a0*/  FMUL R17, R17, R22 ;  /* 0x0000001611117220 */ /* 0x000fe20000400000 */
[--C-:B------:R-:W-:Y:S01]  /*03b0*/  FADD R22, R19, -R21.reuse ;  /* 0x8000001513167221 */ /* 0x100fe20000000000 */
[C---:B------:R-:W-:Y:S01]  /*03c0*/  FSETP.GEU.AND P3, PT, |R4|.reuse, 1.175494350822287508e-38, PT ;  /* 0x008000000400780b */ /* 0x040fe20003f6e200 */
[C---:B------:R-:W-:Y:S01]  /*03d0*/  FMUL R5, R4.reuse, 0.25 ;  /* 0x3e80000004057820 */ /* 0x040fe20000400000 */
[----:B------:R-:W-:Y:S01]  /*03e0*/  FSETP.GT.AND P2, PT, |R4|, 8.50705917302346158658e+37, PT ;  /* 0x7e8000000400780b */ /* 0x000fe20003f44200 */
[C---:B------:R-:W-:Y:S01]  /*03f0*/  FFMA R21, R22.reuse, R6, R21 ;  /* 0x0000000616157223 */ /* 0x040fe20000000015 */
[----:B------:R-:W-:Y:S01]  /*0400*/  FMUL R19, R22, R22 ;  /* 0x0000001616137220 */ /* 0x000fe20000400000 */
[----:B------:R-:W-:Y:S01]  /*0410*/  FFMA R17, R0, R17, RZ ;  /* 0x0000001100117223 */ /* 0x000fe200000000ff */
[----:B------:R-:W-:Y:S01]  /*0420*/  FSEL R23, R5, R4, P2 ;  /* 0x0000000405177208 */ /* 0x000fe20001000000 */
[----:B------:R-:W-:Y:S01]  /*0430*/  FADD R22, R7, -R21 ;  /* 0x8000001507167221 */ /* 0x000fe20000000000 */
[----:B------:R-:W-:Y:S01]  /*0440*/  FMUL R19, R16, R19 ;  /* 0x0000001310137220 */ /* 0x000fe20000400000 */
[----:B------:R-:W-:-:S02]  /*0450*/  FMUL R7, R14, 0.25 ;  /* 0x3e8000000e077820 */ /* 0x000fc40000400000 */
[C---:B------:R-:W-:Y:S01]  /*0460*/  FMUL R16, R22.reuse, R22 ;  /* 0x0000001616107220 */ /* 0x040fe20000400000 */
[----:B------:R-:W-:Y:S01]  /*0470*/  FFMA R0, R22, R18, R21 ;  /* 0x0000001216007223 */ /* 0x000fe20000000015 */
[----:B------:R-:W-:Y:S01]  /*0480*/  @!P3 FMUL R23, R23, 16777216 ;  /* 0x4b8000001717b820 */ /* 0x000fe20000400000 */
[----:B------:R-:W-:Y:S01]  /*0490*/  FFMA R17, R6, R19, R17 ;  /* 0x0000001306117223 */ /* 0x000fe20000000011 */
[----:B------:R-:W-:Y:S01]  /*04a0*/  FMUL R16, R15, R16 ;  /* 0x000000100f107220 */ /* 0x000fe20000400000 */
[----:B------:R-:W-:Y:S01]  /*04b0*/  FADD R6, R4, R4 ;  /* 0x0000000404067221 */ /* 0x000fe20000000000 */
[----:B------:R-:W1:Y:S02]  /*04c0*/  SHFL.BFLY PT, R15, R0, 0x10, 0x1f ;  /* 0x0e001f00000f7f89 */ /* 0x000e6400000e0000 */
[----:B------:R-:W-:Y:S01]  /*04d0*/  FFMA R16, R18, R16, R17 ;  /* 0x0000001012107223 */ /* 0x000fe20000000011 */
[----:B------:R-:W2:Y:S01]  /*04e0*/  MUFU.RCP R23, R23 ;  /* 0x0000001700177308 */ /* 0x000ea20000001000 */
[----:B------:R-:W-:Y:S01]  /*04f0*/  FSEL R18, R7, R14, P2 ;  /* 0x0000000e07127208 */ /* 0x000fe20001000000 */
[----:B------:R-:W-:Y:S01]  /*0500*/  FMUL R7, R6, 0.25 ;  /* 0x3e80000006077820 */ /* 0x000fe20000400000 */
[----:B------:R-:W-:Y:S01]  /*0510*/  FSETP.NEU.AND P2, PT, R4, RZ, PT ;  /* 0x000000ff0400720b */ /* 0x000fe20003f4d000 */
[----:B------:R-:W3:Y:S01]  /*0520*/  SHFL.BFLY PT, R17, R16, 0x10, 0x1f ;  /* 0x0e001f0010117f89 */ /* 0x000ee200000e0000 */
[----:B------:R-:W-:Y:S01]  /*0530*/  FSETP.GT.AND P0, PT, |R6|, 8.50705917302346158658e+37, PT ;  /* 0x7e8000000600780b */ /* 0x000fe20003f04200 */
[----:B------:R-:W-:Y:S01]  /*0540*/  @!P3 FMUL R18, R18, 16777216 ;  /* 0x4b8000001212b820 */ /* 0x000fe20000400000 */
[----:B------:R-:W-:-:S02]  /*0550*/  FSETP.GEU.AND P3, PT, |R6|, 1.175494350822287508e-38, PT ;  /* 0x008000000600780b */ /* 0x000fc40003f6e200 */
[----:B------:R-:W-:Y:S01]  /*0560*/  FSEL R21, R7, R6, P0 ;  /* 0x0000000607157208 */ /* 0x000fe20000000000 */
[----:B--2---:R-:W-:-:S05]  /*0570*/  FMUL R18, R23, R18 ;  /* 0x0000001217127220 */ /* 0x004fca0000400000 */
[----:B------:R-:W-:Y:S01]  /*0580*/  FSEL R18, R18, RZ, P2 ;  /* 0x000000ff12127208 */ /* 0x000fe20001000000 */
[----:B-1----:R-:W-:-:S04]  /*0590*/  FADD R15, -R0, R15 ;  /* 0x0000000f000f7221 */ /* 0x002fc80000000100 */
[----:B------:R-:W-:Y:S01]  /*05a0*/  @!P3 FMUL R21, R21, 16777216 ;  /* 0x4b8000001515b820 */ /* 0x000fe20000400000 */
[----:B------:R-:W-:Y:S01]  /*05b0*/  FSETP.NEU.AND P2, PT, R6, RZ, PT ;  /* 0x000000ff0600720b */ /* 0x000fe20003f4d000 */
[C---:B------:R-:W-:Y:S01]  /*05c0*/  FMUL R19, R15.reuse, R15 ;  /* 0x0000000f0f137220 */ /* 0x040fe20000400000 */
[----:B------:R-:W-:Y:S01]  /*05d0*/  FFMA R0, R15, R18, R0 ;  /* 0x000000120f007223 */ /* 0x000fe20000000000 */
[----:B---3--:R-:W-:Y:S02]  /*05e0*/  FADD R17, R16, R17 ;  /* 0x0000001110117221 */ /* 0x008fe40000000000 */
[----:B------:R-:W-:Y:S01]  /*05f0*/  FMUL R19, R14, R19 ;  /* 0x000000130e137220 */ /* 0x000fe20000400000 */
[----:B------:R-:W1:Y:S01]  /*0600*/  MUFU.RCP R21, R21 ;  /* 0x0000001500157308 */ /* 0x000e620000001000 */
[----:B------:R-:W2:Y:S01]  /*0610*/  SHFL.BFLY PT, R15, R0, 0x8, 0x1f ;  /* 0x0d001f00000f7f89 */ /* 0x000ea200000e0000 */
[----:B------:R-:W-:Y:S01]  /*0620*/  FSEL R14, R5, R4, P0 ;  /* 0x00000004050e7208 */ /* 0x000fe20000000000 */
[----:B------:R-:W-:Y:S01]  /*0630*/  FFMA R17, R18, R19, R17 ;  /* 0x0000001312117223 */ /* 0x000fe20000000011 */
[----:B------:R-:W-:-:S03]  /*0640*/  FADD R5, R6, R6 ;  /* 0x0000000606057221 */ /* 0x000fc60000000000 */
[----:B------:R-:W-:Y:S01]  /*0650*/  @!P3 FMUL R14, R14, 16777216 ;  /* 0x4b8000000e0eb820 */ /* 0x000fe20000400000 */
[----:B------:R-:W3:Y:S01]  /*0660*/  SHFL.BFLY PT, R16, R17, 0x8, 0x1f ;  /* 0x0d001f0011107f89 */ /* 0x000ee200000e0000 */
[C---:B------:R-:W-:Y:S02]  /*0670*/  FSETP.GEU.AND P3, PT, |R5|.reuse, 1.175494350822287508e-38, PT ;  /* 0x008000000500780b */ /* 0x040fe40003f6e200 */
[----:B------:R-:W-:Y:S01]  /*0680*/  FSETP.GT.AND P0, PT, |R5|, 8.50705917302346158658e+37, PT ;  /* 0x7e8000000500780b */ /* 0x000fe20003f04200 */
[----:B-1----:R-:W-:Y:S01]  /*0690*/  FMUL R18, R21, R14 ;  /* 0x0000000e15127220 */ /* 0x002fe20000400000 */
[----:B------:R-:W-:-:S04]  /*06a0*/  FMUL R14, R5, 0.25 ;  /* 0x3e800000050e7820 */ /* 0x000fc80000400000 */
[----:B------:R-:W-:Y:S02]  /*06b0*/  FSEL R18, R18, RZ, P2 ;  /* 0x000000ff12127208 */ /* 0x000fe40001000000 */
[----:B------:R-:W-:Y:S02]  /*06c0*/  FSEL R21, R14, R5, P0 ;  /* 0x000000050e157208 */ /* 0x000fe40000000000 */
[----:B------:R-:W-:Y:S01]  /*06d0*/  FSETP.NEU.AND P2, PT, R5, RZ, PT ;  /* 0x000000ff0500720b */ /* 0x000fe20003f4d000 */
[----:B--2---:R-:W-:Y:S02]  /*06e0*/  FADD R15, -R0, R15 ;  /* 0x0000000f000f7221 */ /* 0x004fe40000000100 */
[----:B------:R-:W-:Y:S02]  /*06f0*/  @!P3 FMUL R21, R21, 16777216 ;  /* 0x4b8000001515b820 */ /* 0x000fe40000400000 */
[C---:B------:R-:W-:Y:S01]  /*0700*/  FMUL R19, R15.reuse, R15 ;  /* 0x0000000f0f137220 */ /* 0x040fe20000400000 */
[----:B------:R-:W-:Y:S01]  /*0710*/  FFMA R0, R15, R18, R0 ;  /* 0x000000120f007223 */ /* 0x000fe20000000000 */
[----:B---3--:R-:W-:-:S02]  /*0720*/  FADD R17, R17, R16 ;  /* 0x0000001011117221 */ /* 0x008fc40000000000 */
[----:B------:R-:W-:Y:S01]  /*0730*/  FMUL R19, R4, R19 ;  /* 0x0000001304137220 */ /* 0x000fe20000400000 */
[----:B------:R-:W1:Y:S01]  /*0740*/  MUFU.RCP R21, R21 ;  /* 0x0000001500157308 */ /* 0x000e620000001000 */
[----:B------:R-:W2:Y:S01]  /*0750*/  SHFL.BFLY PT, R15, R0, 0x4, 0x1f ;  /* 0x0c801f00000f7f89 */ /* 0x000ea200000e0000 */
[----:B------:R-:W-:Y:S01]  /*0760*/  FADD R4, R5, R5 ;  /* 0x0000000505047221 */ /* 0x000fe20000000000 */
[----:B------:R-:W-:Y:S01]  /*0770*/  FFMA R17, R18, R19, R17 ;  /* 0x0000001312117223 */ /* 0x000fe20000000011 */
[----:B------:R-:W-:Y:S02]  /*0780*/  FSEL R18, R7, R6, P0 ;  /* 0x0000000607127208 */ /* 0x000fe40000000000 */
[C---:B------:R-:W-:Y:S01]  /*0790*/  FMUL R7, R4.reuse, 0.25 ;  /* 0x3e80000004077820 */ /* 0x040fe20000400000 */
[----:B------:R-:W-:Y:S01]  /*07a0*/  FSETP.GT.AND P0, PT, |R4|, 8.50705917302346158658e+37, PT ;  /* 0x7e8000000400780b */ /* 0x000fe20003f04200 */
[----:B------:R-:W3:Y:S01]  /*07b0*/  SHFL.BFLY PT, R16, R17, 0x4, 0x1f ;  /* 0x0c801f0011107f89 */ /* 0x000ee200000e0000 */
[----:B------:R-:W-:Y:S01]  /*07c0*/  @!P3 FMUL R18, R18, 16777216 ;  /* 0x4b8000001212b820 */ /* 0x000fe20000400000 */
[----:B------:R-:W-:-:S02]  /*07d0*/  FSETP.GEU.AND P3, PT, |R4|, 1.175494350822287508e-38, PT ;  /* 0x008000000400780b */ /* 0x000fc40003f6e200 */
[----:B------:R-:W-:Y:S01]  /*07e0*/  FSEL R14, R14, R5, P0 ;  /* 0x000000050e0e7208 */ /* 0x000fe20000000000 */
[----:B-1----:R-:W-:Y:S01]  /*07f0*/  FMUL R18, R21, R18 ;  /* 0x0000001215127220 */ /* 0x002fe20000400000 */
[----:B------:R-:W-:Y:S02]  /*0800*/  FSEL R21, R7, R4, P0 ;  /* 0x0000000407157208 */ /* 0x000fe40000000000 */
[----:B------:R-:W-:Y:S02]  /*0810*/  FSETP.NEU.AND P0, PT, R4, RZ, PT ;  /* 0x000000ff0400720b */ /* 0x000fe40003f0d000 */
[----:B------:R-:W-:-:S05]  /*0820*/  FSEL R18, R18, RZ, P2 ;  /* 0x000000ff12127208 */ /* 0x000fca0001000000 */
[----:B------:R-:W-:Y:S01]  /*0830*/  @!P3 FMUL R21, R21, 16777216 ;  /* 0x4b8000001515b820 */ /* 0x000fe20000400000 */
[----:B------:R-:W-:Y:S01]  /*0840*/  @!P3 FMUL R14, R14, 16777216 ;  /* 0x4b8000000e0eb820 */ /* 0x000fe20000400000 */
[----:B--2---:R-:W-:Y:S01]  /*0850*/  FADD R15, -R0, R15 ;  /* 0x0000000f000f7221 */ /* 0x004fe20000000100 */
[----:B------:R-:W-:-:S03]  /*0860*/  ISETP.GE.AND P3, PT, R20, 0x10, PT ;  /* 0x000000101400780c */ /* 0x000fc60003f66270 */
[C---:B------:R-:W-:Y:S01]  /*0870*/  FMUL R19, R15.reuse, R15 ;  /* 0x0000000f0f137220 */ /* 0x040fe20000400000 */
[----:B------:R-:W-:Y:S01]  /*0880*/  FFMA R0, R15, R18, R0 ;  /* 0x000000120f007223 */ /* 0x000fe20000000000 */
[----:B------:R-:W1:Y:S01]  /*0890*/  MUFU.RCP R21, R21 ;  /* 0x0000001500157308 */ /* 0x000e620000001000 */
[----:B---3--:R-:W-:Y:S01]  /*08a0*/  FADD R17, R17, R16 ;  /* 0x0000001011117221 */ /* 0x008fe20000000000 */
[----:B------:R-:W-:Y:S01]  /*08b0*/  FMUL R19, R6, R19 ;  /* 0x0000001306137220 */ /* 0x000fe20000400000 */
[----:B------:R-:W-:Y:S01]  /*08c0*/  FADD R6, R4, R4 ;  /* 0x0000000404067221 */ /* 0x000fe20000000000 */
[----:B------:R-:W2:Y:S02]  /*08d0*/  SHFL.BFLY PT, R15, R0, 0x2, 0x1f ;  /* 0x0c401f00000f7f89 */ /* 0x000ea400000e0000 */
[----:B------:R-:W-:Y:S01]  /*08e0*/  FFMA R17, R18, R19, R17 ;  /* 0x0000001312117223 */ /* 0x000fe20000000011 */
[C---:B------:R-:W-:Y:S01]  /*08f0*/  FMUL R19, R6.reuse, 0.25 ;  /* 0x3e80000006137820 */ /* 0x040fe20000400000 */
[----:B------:R-:W-:-:S03]  /*0900*/  FSETP.GEU.AND P2, PT, |R6|, 1.175494350822287508e-38, PT ;  /* 0x008000000600780b */ /* 0x000fc60003f4e200 */
[----:B------:R-:W3:Y:S01]  /*0910*/  SHFL.BFLY PT, R16, R17, 0x2, 0x1f ;  /* 0x0c401f0011107f89 */ /* 0x000ee200000e0000 */
[----:B-1----:R-:W-:-:S05]  /*0920*/  FMUL R14, R21, R14 ;  /* 0x0000000e150e7220 */ /* 0x002fca0000400000 */
[----:B------:R-:W-:Y:S02]  /*0930*/  FSEL R14, R14, RZ, P0 ;  /* 0x000000ff0e0e7208 */ /* 0x000fe40000000000 */
[----:B------:R-:W-:-:S04]  /*0940*/  FSETP.GT.AND P0, PT, |R6|, 8.50705917302346158658e+37, PT ;  /* 0x7e8000000600780b */ /* 0x000fc80003f04200 */
[----:B------:R-:W-:Y:S01]  /*0950*/  FSEL R19, R19, R6, P0 ;  /* 0x0000000613137208 */ /* 0x000fe20000000000 */
[----:B--2---:R-:W-:-:S04]  /*0960*/  FADD R15, -R0, R15 ;  /* 0x0000000f000f7221 */ /* 0x004fc80000000100 */
[----:B------:R-:W-:Y:S01]  /*0970*/  @!P2 FMUL R19, R19, 16777216 ;  /* 0x4b8000001313a820 */ /* 0x000fe20000400000 */
[C---:B------:R-:W-:Y:S01]  /*0980*/  FFMA R0, R15.reuse, R14, R0 ;  /* 0x0000000e0f007223 */ /* 0x040fe20000000000 */
[----:B------:R-:W-:Y:S01]  /*0990*/  FMUL R18, R15, R15 ;  /* 0x0000000f0f127220 */ /* 0x000fe20000400000 */
[----:B------:R-:W-:Y:S01]  /*09a0*/  SHF.R.U32.HI R15, RZ, 0x3, R20 ;  /* 0x00000003ff0f7819 */ /* 0x000fe20000011614 */
[----:B---3--:R-:W-:Y:S01]  /*09b0*/  FADD R17, R17, R16 ;  /* 0x0000001011117221 */ /* 0x008fe20000000000 */
[----:B------:R-:W-:Y:S01]  /*09c0*/  FSEL R16, R7, R4, P0 ;  /* 0x0000000407107208 */ /* 0x000fe20000000000 */
[----:B------:R-:W-:Y:S01]  /*09d0*/  FMUL R18, R5, R18 ;  /* 0x0000001205127220 */ /* 0x000fe20000400000 */
[----:B------:R-:W1:Y:S01]  /*09e0*/  MUFU.RCP R19, R19 ;  /* 0x0000001300137308 */ /* 0x000e620000001000 */
[----:B------:R-:W2:Y:S01]  /*09f0*/  SHFL.BFLY PT, R5, R0, 0x1, 0x1f ;  /* 0x0c201f0000057f89 */ /* 0x000ea200000e0000 */
[----:B------:R-:W-:Y:S01]  /*0a00*/  FSETP.NEU.AND P0, PT, R6, RZ, PT ;  /* 0x000000ff0600720b */ /* 0x000fe20003f0d000 */
[----:B------:R-:W-:Y:S01]  /*0a10*/  FFMA R17, R14, R18, R17 ;  /* 0x000000120e117223 */ /* 0x000fe20000000011 */
[----:B------:R-:W-:Y:S01]  /*0a20*/  @!P2 FMUL R16, R16, 16777216 ;  /* 0x4b8000001010a820 */ /* 0x000fe20000400000 */
[----:B------:R-:W-:-:S02]  /*0a30*/  LOP3.LUT P2, RZ, R20, 0x1f, RZ, 0xc0, !PT ;  /* 0x0000001f14ff7812 */ /* 0x000fc4000784c0ff */
[----:B------:R-:W-:Y:S01]  /*0a40*/  LOP3.LUT R15, R15, 0x3c, RZ, 0xc0, !PT ;  /* 0x0000003c0f0f7812 */ /* 0x000fe200078ec0ff */
[----:B------:R-:W3:Y:S01]  /*0a50*/  SHFL.BFLY PT, R14, R17, 0x1, 0x1f ;  /* 0x0c201f00110e7f89 */ /* 0x000ee200000e0000 */
[----:B-1----:R-:W-:-:S09]  /*0a60*/  FMUL R16, R19, R16 ;  /* 0x0000001013107220 */ /* 0x002fd20000400000 */
[----:B------:R-:W-:Y:S01]  /*0a70*/  @!P2 STS [R15+UR4+0x80], R6 ;  /* 0x000080060f00a988 */ /* 0x000fe20008000804 */
[----:B------:R-:W-:Y:S01]  /*0a80*/  FSEL R16, R16, RZ, P0 ;  /* 0x000000ff10107208 */ /* 0x000fe20000000000 */
[----:B--2---:R-:W-:-:S04]  /*0a90*/  FADD R5, -R0, R5 ;  /* 0x0000000500057221 */ /* 0x004fc80000000100 */
[C---:B------:R-:W-:Y:S01]  /*0aa0*/  FMUL R7, R5.reuse, R5 ;  /* 0x0000000505077220 */ /* 0x040fe20000400000 */
[----:B------:R-:W-:Y:S01]  /*0ab0*/  FFMA R0, R5, R16, R0 ;  /* 0x0000001005007223 */ /* 0x000fe20000000000 */
[----:B---3--:R-:W-:Y:S02]  /*0ac0*/  FADD R17, R17, R14 ;  /* 0x0000000e11117221 */ /* 0x008fe40000000000 */
[----:B------:R-:W-:Y:S02]  /*0ad0*/  FMUL R7, R4, R7 ;  /* 0x0000000704077220 */ /* 0x000fe40000400000 */
[----:B------:R-:W-:Y:S02]  /*0ae0*/  @!P2 STS [R15+UR4], R0 ;  /* 0x000000000f00a988 */ /* 0x000fe40008000804 */
[----:B------:R-:W-:-:S05]  /*0af0*/  FFMA R16, R16, R7, R17 ;  /* 0x0000000710107223 */ /* 0x000fca0000000011 */
[----:B------:R-:W-:Y:S01]  /*0b00*/  @!P2 STS [R15+UR4+0x40], R16 ;  /* 0x000040100f00a988 */ /* 0x000fe20008000804 */
[----:B------:R-:W-:Y:S06]  /*0b10*/  BAR.SYNC.DEFER_BLOCKING 0x0 ;  /* 0x0000000000007b1d */ /* 0x000fec0000010000 */
[----:B------:R-:W1:Y:S04]  /*0b20*/  @!P3 LDS R12, [R11+UR4+0x80] ;  /* 0x000080040b0cb984 */ /* 0x000e680008000800 */
[----:B------:R-:W-:Y:S04]  /*0b30*/  @!P3 LDS R10, [R11+UR4] ;  /* 0x000000040b0ab984 */ /* 0x000fe80008000800 */
[----:B------:R-:W2:Y:S04]  /*0b40*/  @!P3 LDS R13, [R11+UR4+0x40] ;  /* 0x000040040b0db984 */ /* 0x000ea80008000800 */
[----:B-1----:R-:W1:Y:S04]  /*0b50*/  SHFL.BFLY PT, R17, R12, 0x8, 0x1f ;  /* 0x0d001f000c117f89 */ /* 0x002e6800000e0000 */
[----:B--2---:R-:W2:Y:S01]  /*0b60*/  SHFL.BFLY PT, R6, R13, 0x8, 0x1f ;  /* 0x0d001f000d067f89 */ /* 0x004ea200000e0000 */
[----:B-1----:R-:W-:-:S04]  /*0b70*/  FADD R4, R12, R17 ;  /* 0x000000110c047221 */ /* 0x002fc80000000000 */
[C---:B------:R-:W-:Y:S01]  /*0b80*/  FMUL R7, R4.reuse, 0.25 ;  /* 0x3e80000004077820 */ /* 0x040fe20000400000 */
[C---:B------:R-:W-:Y:S01]  /*0b90*/  FSETP.GEU.AND P2, PT, |R4|.reuse, 1.175494350822287508e-38, PT ;  /* 0x008000000400780b */ /* 0x040fe20003f4e200 */
[----:B------:R-:W1:Y:S01]  /*0ba0*/  SHFL.BFLY PT, R5, R4, 0x4, 0x1f ;  /* 0x0c801f0004057f89 */ /* 0x000e6200000e0000 */
[----:B------:R-:W-:Y:S01]  /*0bb0*/  FSETP.GT.AND P0, PT, |R4|, 8.50705917302346158658e+37, PT ;  /* 0x7e8000000400780b */ /* 0x000fe20003f04200 */
[----:B--2---:R-:W-:-:S03]  /*0bc0*/  FADD R6, R13, R6 ;  /* 0x000000060d067221 */ /* 0x004fc60000000000 */
[----:B------:R-:W-:Y:S02]  /*0bd0*/  FSEL R14, R7, R4, P0 ;  /* 0x00000004070e7208 */ /* 0x000fe40000000000 */
[----:B------:R-:W2:Y:S05]  /*0be0*/  SHFL.BFLY PT, R7, R10, 0x8, 0x1f ;  /* 0x0d001f000a077f89 */ /* 0x000eaa00000e0000 */
[----:B------:R-:W-:Y:S02]  /*0bf0*/  @!P2 FMUL R14, R14, 16777216 ;  /* 0x4b8000000e0ea820 */ /* 0x000fe40000400000 */
[----:B------:R-:W-:-:S04]  /*0c00*/  @P0 FMUL R17, R17, 0.25 ;  /* 0x3e80000011110820 */ /* 0x000fc80000400000 */
[----:B------:R-:W3:Y:S01]  /*0c10*/  MUFU.RCP R14, R14 ;  /* 0x0000000e000e7308 */ /* 0x000ee20000001000 */
[----:B------:R-:W-:Y:S01]  /*0c20*/  @!P2 FMUL R17, R17, 16777216 ;  /* 0x4b8000001111a820 */ /* 0x000fe20000400000 */
[C---:B------:R-:W-:Y:S01]  /*0c30*/  FSETP.NEU.AND P2, PT, R4.reuse, RZ, PT ;  /* 0x000000ff0400720b */ /* 0x040fe20003f4d000 */
[----:B-1----:R-:W-:-:S04]  /*0c40*/  FADD R0, R4, R5 ;  /* 0x0000000504007221 */ /* 0x002fc80000000000 */
[C---:B------:R-:W-:Y:S01]  /*0c50*/  FMUL R21, R0.reuse, 0.25 ;  /* 0x3e80000000157820 */ /* 0x040fe20000400000 */
[----:B------:R-:W-:Y:S01]  /*0c60*/  FSETP.GEU.AND P3, PT, |R0|, 1.175494350822287508e-38, PT ;  /* 0x008000000000780b */ /* 0x000fe20003f6e200 */
[----:B--2---:R-:W-:Y:S01]  /*0c70*/  FADD R15, -R10, R7 ;  /* 0x000000070a0f7221 */ /* 0x004fe20000000100 */
[----:B------:R-:W-:Y:S01]  /*0c80*/  FSETP.GT.AND P0, PT, |R0|, 8.50705917302346158658e+37, PT ;  /* 0x7e8000000000780b */ /* 0x000fe20003f04200 */
[----:B---3--:R-:W-:Y:S01]  /*0c90*/  FMUL R17, R14, R17 ;  /* 0x000000110e117220 */ /* 0x008fe20000400000 */
[----:B------:R-:W1:Y:S01]  /*0ca0*/  SHFL.BFLY PT, R7, R0, 0x2, 0x1f ;  /* 0x0c401f0000077f89 */ /* 0x000e6200000e0000 */
[----:B------:R-:W-:Y:S01]  /*0cb0*/  FMUL R19, R15, R15 ;  /* 0x0000000f0f137220 */ /* 0x000fe20000400000 */
[----:B------:R-:W-:Y:S02]  /*0cc0*/  FSEL R21, R21, R0, P0 ;  /* 0x0000000015157208 */ /* 0x000fe40000000000 */
[----:B------:R-:W-:Y:S01]  /*0cd0*/  FSEL R17, R17, RZ, P2 ;  /* 0x000000ff11117208 */ /* 0x000fe20001000000 */
[----:B------:R-:W-:Y:S01]  /*0ce0*/  FMUL R19, R12, R19 ;  /* 0x000000130c137220 */ /* 0x000fe20000400000 */
[----:B------:R-:W-:-:S03]  /*0cf0*/  FSETP.NEU.AND P2, PT, R0, RZ, PT ;  /* 0x000000ff0000720b */ /* 0x000fc60003f4d000 */
[----:B------:R-:W-:Y:S01]  /*0d00*/  @!P3 FMUL R21, R21, 16777216 ;  /* 0x4b8000001515b820 */ /* 0x000fe20000400000 */
[----:B------:R-:W-:Y:S01]  /*0d10*/  FFMA R10, R15, R17, R10 ;  /* 0x000000110f0a7223 */ /* 0x000fe2000000000a */
[----:B------:R-:W-:Y:S01]  /*0d20*/  FFMA R19, R17, R19, R6 ;  /* 0x0000001311137223 */ /* 0x000fe20000000006 */
[----:B------:R-:W-:Y:S01]  /*0d30*/  @P0 FMUL R5, R5, 0.25 ;  /* 0x3e80000005050820 */ /* 0x000fe20000400000 */
[----:B------:R-:W2:Y:S02]  /*0d40*/  MUFU.RCP R14, R21 ;  /* 0x00000015000e7308 */ /* 0x000ea40000001000 */
[----:B------:R-:W3:Y:S01]  /*0d50*/  SHFL.BFLY PT, R13, R10, 0x4, 0x1f ;  /* 0x0c801f000a0d7f89 */ /* 0x000ee200000e0000 */
[----:B------:R-:W-:-:S03]  /*0d60*/  @!P3 FMUL R5, R5, 16777216 ;  /* 0x4b8000000505b820 */ /* 0x000fc60000400000 */
[----:B------:R-:W4:Y:S01]  /*0d70*/  SHFL.BFLY PT, R12, R19, 0x4, 0x1f ;  /* 0x0c801f00130c7f89 */ /* 0x000f2200000e0000 */
[----:B-1----:R-:W-:Y:S01]  /*0d80*/  FADD R6, R0, R7 ;  /* 0x0000000700067221 */ /* 0x002fe20000000000 */
[----:B--2---:R-:W-:-:S03]  /*0d90*/  FMUL R14, R14, R5 ;  /* 0x000000050e0e7220 */ /* 0x004fc60000400000 */
[C---:B------:R-:W-:Y:S01]  /*0da0*/  FMUL R5, R6.reuse, 0.25 ;  /* 0x3e80000006057820 */ /* 0x040fe20000400000 */
[C---:B------:R-:W-:Y:S02]  /*0db0*/  FSETP.GEU.AND P3, PT, |R6|.reuse, 1.175494350822287508e-38, PT ;  /* 0x008000000600780b */ /* 0x040fe40003f6e200 */
[----:B------:R-:W-:Y:S02]  /*0dc0*/  FSETP.GT.AND P0, PT, |R6|, 8.50705917302346158658e+37, PT ;  /* 0x7e8000000600780b */ /* 0x000fe40003f04200 */
[----:B------:R-:W-:Y:S02]  /*0dd0*/  FSEL R14, R14, RZ, P2 ;  /* 0x000000ff0e0e7208 */ /* 0x000fe40001000000 */
[----:B------:R-:W-:Y:S02]  /*0de0*/  FSEL R16, R5, R6, P0 ;  /* 0x0000000605107208 */ /* 0x000fe40000000000 */
[----:B------:R-:W1:Y:S01]  /*0df0*/  SHFL.BFLY PT, R5, R6, 0x1, 0x1f ;  /* 0x0c201f0006057f89 */ /* 0x000e6200000e0000 */
[----:B---3--:R-:W-:-:S04]  /*0e00*/  FADD R13, -R10, R13 ;  /* 0x0000000d0a0d7221 */ /* 0x008fc80000000100 */
[C---:B------:R-:W-:Y:S01]  /*0e10*/  FFMA R10, R13.reuse, R14, R10 ;  /* 0x0000000e0d0a7223 */ /* 0x040fe2000000000a */
[----:B------:R-:W-:Y:S01]  /*0e20*/  FMUL R15, R13, R13 ;  /* 0x0000000d0d0f7220 */ /* 0x000fe20000400000 */
[----:B------:R-:W-:Y:S01]  /*0e30*/  @!P3 FMUL R16, R16, 16777216 ;  /* 0x4b8000001010b820 */ /* 0x000fe20000400000 */
[----:B----4-:R-:W-:Y:S01]  /*0e40*/  FADD R19, R19, R12 ;  /* 0x0000000c13137221 */ /* 0x010fe20000000000 */
[----:B------:R-:W-:Y:S01]  /*0e50*/  @P0 FMUL R7, R7, 0.25 ;  /* 0x3e80000007070820 */ /* 0x000fe20000400000 */
[----:B------:R-:W-:Y:S01]  /*0e60*/  FMUL R15, R4, R15 ;  /* 0x0000000f040f7220 */ /* 0x000fe20000400000 */
[----:B------:R-:W2:Y:S01]  /*0e70*/  SHFL.BFLY PT, R13, R10, 0x2, 0x1f ;  /* 0x0c401f000a0d7f89 */ /* 0x000ea200000e0000 */
[----:B------:R-:W-:Y:S01]  /*0e80*/  FSETP.NEU.AND P0, PT, R6, RZ, PT ;  /* 0x000000ff0600720b */ /* 0x000fe20003f0d000 */
[----:B------:R-:W3:Y:S01]  /*0e90*/  MUFU.RCP R16, R16 ;  /* 0x0000001000107308 */ /* 0x000ee20000001000 */
[----:B------:R-:W-:Y:S01]  /*0ea0*/  FFMA R15, R14, R15, R19 ;  /* 0x0000000f0e0f7223 */ /* 0x000fe20000000013 */
[----:B------:R-:W-:-:S04]  /*0eb0*/  @!P3 FMUL R7, R7, 16777216 ;  /* 0x4b8000000707b820 */ /* 0x000fc80000400000 */
[----:B------:R-:W4:Y:S01]  /*0ec0*/  SHFL.BFLY PT, R12, R15, 0x2, 0x1f ;  /* 0x0c401f000f0c7f89 */ /* 0x000f2200000e0000 */
[----:B-1----:R-:W-:Y:S01]  /*0ed0*/  FADD R4, R6, R5 ;  /* 0x0000000506047221 */ /* 0x002fe20000000000 */
[----:B---3--:R-:W-:-:S04]  /*0ee0*/  FMUL R7, R16, R7 ;  /* 0x0000000710077220 */ /* 0x008fc80000400000 */
[C---:B------:R-:W-:Y:S01]  /*0ef0*/  FSETP.GEU.AND P2, PT, |R4|.reuse, 1.175494350822287508e-38, PT ;  /* 0x008000000400780b */ /* 0x040fe20003f4e200 */
[----:B------:R-:W-:Y:S01]  /*0f00*/  FMUL R17, R4, 0.25 ;  /* 0x3e80000004117820 */ /* 0x000fe20000400000 */
[----:B------:R-:W-:Y:S01]  /*0f10*/  FSEL R14, R7, RZ, P0 ;  /* 0x000000ff070e7208 */ /* 0x000fe20000000000 */
[----:B--2---:R-:W-:Y:S01]  /*0f20*/  FADD R13, -R10, R13 ;  /* 0x0000000d0a0d7221 */ /* 0x004fe20000000100 */
[----:B------:R-:W-:-:S03]  /*0f30*/  FSETP.GT.AND P0, PT, |R4|, 8.50705917302346158658e+37, PT ;  /* 0x7e8000000400780b */ /* 0x000fc60003f04200 */
[C---:B------:R-:W-:Y:S01]  /*0f40*/  FFMA R7, R13.reuse, R14, R10 ;  /* 0x0000000e0d077223 */ /* 0x040fe2000000000a */
[----:B------:R-:W-:Y:S01]  /*0f50*/  FMUL R13, R13, R13 ;  /* 0x0000000d0d0d7220 */ /* 0x000fe20000400000 */
[----:B------:R-:W-:Y:S01]  /*0f60*/  FSEL R17, R17, R4, P0 ;  /* 0x0000000411117208 */ /* 0x000fe20000000000 */
[----:B----4-:R-:W-:Y:S02]  /*0f70*/  FADD R15, R15, R12 ;  /* 0x0000000c0f0f7221 */ /* 0x010fe40000000000 */
[----:B------:R-:W-:Y:S02]  /*0f80*/  FMUL R13, R0, R13 ;  /* 0x0000000d000d7220 */ /* 0x000fe40000400000 */
[----:B------:R-:W1:Y:S01]  /*0f90*/  SHFL.BFLY PT, R0, R7, 0x1, 0x1f ;  /* 0x0c201f0007007f89 */ /* 0x000e6200000e0000 */
[----:B------:R-:W-:Y:S01]  /*0fa0*/  @!P2 FMUL R17, R17, 16777216 ;  /* 0x4b8000001111a820 */ /* 0x000fe20000400000 */
[----:B------:R-:W-:Y:S01]  /*0fb0*/  FFMA R13, R14, R13, R15 ;  /* 0x0000000d0e0d7223 */ /* 0x000fe2000000000f */
[----:B------:R-:W-:Y:S01]  /*0fc0*/  @P0 FMUL R5, R5, 0.25 ;  /* 0x3e80000005050820 */ /* 0x000fe20000400000 */
[----:B------:R-:W-:Y:S01]  /*0fd0*/  LOP3.LUT P0, RZ, R20, 0xf, RZ, 0xc0, !PT ;  /* 0x0000000f14ff7812 */ /* 0x000fe2000780c0ff */
[----:B------:R-:W2:Y:S02]  /*0fe0*/  MUFU.RCP R12, R17 ;  /* 0x00000011000c7308 */ /* 0x000ea40000001000 */
[----:B------:R-:W3:Y:S01]  /*0ff0*/  SHFL.BFLY PT, R10, R13, 0x1, 0x1f ;  /* 0x0c201f000d0a7f89 */ /* 0x000ee200000e0000 */
[----:B------:R-:W-:Y:S01]  /*1000*/  @!P2 FMUL R5, R5, 16777216 ;  /* 0x4b8000000505a820 */ /* 0x000fe20000400000 */
[----:B------:R-:W-:-:S02]  /*1010*/  FSETP.NEU.AND P2, PT, R4, RZ, PT ;  /* 0x000000ff0400720b */ /* 0x000fc40003f4d000 */
[----:B------:R-:W-:Y:S01]  /*1020*/  ISETP.LT.AND P0, PT, R20, 0x10, !P0 ;  /* 0x000000101400780c */ /* 0x000fe20004701270 */
[----:B--2---:R-:W-:Y:S01]  /*1030*/  FMUL R12, R12, R5 ;  /* 0x000000050c0c7220 */ /* 0x004fe20000400000 */
[----:B-1----:R-:W-:-:S04]  /*1040*/  FADD R0, -R7, R0 ;  /* 0x0000000007007221 */ /* 0x002fc80000000100 */
[----:B------:R-:W-:-:S07]  /*1050*/  FSEL R12, R12, RZ, P2 ;  /* 0x000000ff0c0c7208 */ /* 0x000fce0001000000 */
[----:B------:R-:W-:Y:S01]  /*1060*/  @P0 STS [R11+UR4+0x80], R4 ;  /* 0x000080040b000988 */ /* 0x000fe20008000804 */
[C---:B------:R-:W-:Y:S01]  /*1070*/  FMUL R5, R0.reuse, R0 ;  /* 0x0000000000057220 */ /* 0x040fe20000400000 */
[----:B------:R-:W-:Y:S01]  /*1080*/  FFMA R0, R0, R12, R7 ;  /* 0x0000000c00007223 */ /* 0x000fe20000000007 */
[----:B---3--:R-:W-:Y:S02]  /*1090*/  FADD R13, R13, R10 ;  /* 0x0000000a0d0d7221 */ /* 0x008fe40000000000 */
[----:B------:R-:W-:Y:S01]  /*10a0*/  FMUL R5, R6, R5 ;  /* 0x0000000506057220 */ /* 0x000fe20000400000 */
[----:B------:R-:W-:Y:S01]  /*10b0*/  HFMA2.MMA R10, -RZ, RZ, 0.75, 0 ;  /* 0x3a000000ff0a7435 */ /* 0x000fe200000001ff */
[----:B------:R-:W-:Y:S02]  /*10c0*/  @P0 STS [R11+UR4], R0 ;  /* 0x000000000b000988 */ /* 0x000fe40008000804 */
[----:B------:R-:W-:Y:S02]  /*10d0*/  FFMA R6, R12, R5, R13 ;  /* 0x000000050c067223 */ /* 0x000fe4000000000d */
[----:B------:R-:W1:Y:S03]  /*10e0*/  LDC.64 R12, c[0x0][0x210] ;  /* 0x00008400ff0c7b82 */ /* 0x000e660000000a00 */
[----:B------:R2:W-:Y:S05]  /*10f0*/  @P0 STS [R11+UR4+0x40], R6 ;  /* 0x000040060b000988 */ /* 0x0005ea0008000804 */
[----:B------:R-:W-:Y:S01]  /*1100*/  BAR.SYNC.DEFER_BLOCKING 0x0 ;  /* 0x0000000000007b1d */ /* 0x000fe20000010000 */
[----:B------:R-:W-:-:S04]  /*1110*/  LOP3.LUT P0, RZ, R20, 0x1ff, RZ, 0xc0, !PT ;  /* 0x000001ff14ff7812 */ /* 0x000fc8000780c0ff */
[C---:B------:R-:W-:Y:S02]  /*1120*/  ISETP.LT.AND P0, PT, R9.reuse, 0x400, !P0 ;  /* 0x000004000900780c */ /* 0x040fe40004701270 */
[----:B--2---:R-:W-:Y:S01]  /*1130*/  CS2R R6, SRZ ;  /* 0x0000000000067805 */ /* 0x004fe2000001ff00 */
[----:B-1----:R-:W-:Y:S01]  /*1140*/  IMAD.WIDE R12, R9, 0x4, R12 ;  /* 0x00000004090c7825 */ /* 0x002fe200078e020c */
[----:B------:R-:W1:Y:S04]  /*1150*/  LDS R5, [UR4+0x40] ;  /* 0x00004004ff057984 */ /* 0x000e680008000800 */
[----:B------:R-:W2:Y:S01]  /*1160*/  LDS R0, [UR4] ;  /* 0x00000004ff007984 */ /* 0x000ea20008000800 */
[----:B-1----:R-:W-:Y:S01]  /*1170*/  FFMA R10, R5, R10, 1.00000001335143196e-10 ;  /* 0x2edbe6ff050a7423 */ /* 0x002fe2000000000a */
[----:B------:R-:W-:-:S03]  /*1180*/  CS2R R4, SRZ ;  /* 0x0000000000047805 */ /* 0x000fc6000001ff00 */
[----:B------:R1:W3:Y:S01]  /*1190*/  MUFU.SQRT R15, R10 ;  /* 0x0000000a000f7308 */ /* 0x0002e20000002000 */
[----:B------:R-:W-:Y:S08]  /*11a0*/  BAR.SYNC.DEFER_BLOCKING 0x0 ;  /* 0x0000000000007b1d */ /* 0x000ff00000010000 */
[----:B-1----:R-:W1:Y:S01]  /*11b0*/  LDC.64 R10, c[0x0][0x220] ;  /* 0x00008800ff0a7b82 */ /* 0x002e620000000a00 */
[----:B---3--:R3:W-:Y:S04]  /*11c0*/  @P0 STG.E desc[UR6][R12.64], R15 ;  /* 0x0000000f0c000986 */ /* 0x0087e8000c101906 */
[----:B------:R-:W4:Y:S01]  /*11d0*/  @!P1 LDG.E.EF.128 R4, desc[UR6][R2.64] ;  /* 0x0000000602049981 */ /* 0x000f22000c0e1d00 */
[----:B------:R-:W-:-:S02]  /*11e0*/  FSETP.GT.AND P0, PT, R15, 8.50705917302346158658e+37, PT ;  /* 0x7e8000000f00780b */ /* 0x000fc40003f04000 */
[----:B------:R-:W-:Y:S01]  /*11f0*/  FSETP.GEU.AND P2, PT, R15, 1.175494350822287508e-38, PT ;  /* 0x008000000f00780b */ /* 0x000fe20003f4e000 */
[----:B-1----:R-:W-:-:S10]  /*1200*/  IMAD.WIDE R10, R8, 0x4, R10 ;  /* 0x00000004080a7825 */ /* 0x002fd400078e020a */
[----:B---3--:R-:W-:-:S04]  /*1210*/  @P0 FMUL R15, R15, 0.25 ;  /* 0x3e8000000f0f0820 */ /* 0x008fc80000400000 */
[----:B------:R-:W-:Y:S01]  /*1220*/  @!P2 FMUL R15, R15, 16777216 ;  /* 0x4b8000000f0fa820 */ /* 0x000fe20000400000 */
[----:B----4-:R-:W-:Y:S02]  /*1230*/  SEL R9, R4, RZ, !P1 ;  /* 0x000000ff04097207 */ /* 0x010fe40004800000 */
[----:B------:R-:W-:Y:S01]  /*1240*/  SEL R5, R5, RZ, !P1 ;  /* 0x000000ff05057207 */ /* 0x000fe20004800000 */
[----:B------:R-:W1:Y:S01]  /*1250*/  MUFU.RCP R4, R15 ;  /* 0x0000000f00047308 */ /* 0x000e620000001000 */
[----:B------:R-:W-:Y:S01]  /*1260*/  SEL R17, R6, RZ, !P1 ;  /* 0x000000ff06117207 */ /* 0x000fe20004800000 */
[C---:B--2---:R-:W-:Y:S01]  /*1270*/  FADD R9, -R0.reuse, R9 ;  /* 0x0000000900097221 */ /* 0x044fe20000000100 */
[----:B------:R-:W-:Y:S01]  /*1280*/  SEL R7, R7, RZ, !P1 ;  /* 0x000000ff07077207 */ /* 0x000fe20004800000 */
[C---:B------:R-:W-:Y:S02]  /*1290*/  FADD R5, -R0.reuse, R5 ;  /* 0x0000000500057221 */ /* 0x040fe40000000100 */
[C---:B------:R-:W-:Y:S01]  /*12a0*/  FADD R17, -R0.reuse, R17 ;  /* 0x0000001100117221 */ /* 0x040fe20000000100 */
[----:B------:R-:W-:Y:S01]  /*12b0*/  @P0 FMUL R9, R9, 0.25 ;  /* 0x3e80000009090820 */ /* 0x000fe20000400000 */
[----:B------:R-:W-:Y:S01]  /*12c0*/  FADD R0, -R0, R7 ;  /* 0x0000000700007221 */ /* 0x000fe20000000100 */
[----:B------:R-:W-:Y:S01]  /*12d0*/  @P0 FMUL R5, R5, 0.25 ;  /* 0x3e80000005050820 */ /* 0x000fe20000400000 */
[----:B------:R-:W-:Y:S01]  /*12e0*/  @P0 FMUL R17, R17, 0.25 ;  /* 0x3e80000011110820 */ /* 0x000fe20000400000 */
[----:B------:R-:W-:Y:S01]  /*12f0*/  @!P2 FMUL R9, R9, 16777216 ;  /* 0x4b8000000909a820 */ /* 0x000fe20000400000 */
[----:B------:R-:W-:Y:S01]  /*1300*/  @P0 FMUL R0, R0, 0.25 ;  /* 0x3e80000000000820 */ /* 0x000fe20000400000 */
[----:B------:R-:W-:Y:S01]  /*1310*/  @!P2 FMUL R5, R5, 16777216 ;  /* 0x4b8000000505a820 */ /* 0x000fe20000400000 */
[----:B------:R-:W-:Y:S01]  /*1320*/  @!P2 FMUL R17, R17, 16777216 ;  /* 0x4b8000001111a820 */ /* 0x000fe20000400000 */
[----:B-1----:R-:W-:Y:S01]  /*1330*/  FMUL R12, R4, R9 ;  /* 0x00000009040c7220 */ /* 0x002fe20000400000 */
[----:B------:R-:W-:Y:S01]  /*1340*/  @!P2 FMUL R0, R0, 16777216 ;  /* 0x4b8000000000a820 */ /* 0x000fe20000400000 */
[C---:B------:R-:W-:Y:S01]  /*1350*/  FMUL R13, R4.reuse, R5 ;  /* 0x00000005040d7220 */ /* 0x040fe20000400000 */
[----:B------:R-:W-:-:S02]  /*1360*/  FMUL R14, R4, R17 ;  /* 0x00000011040e7220 */ /* 0x000fc40000400000 */
[----:B------:R-:W-:Y:S01]  /*1370*/  FMUL R15, R4, R0 ;  /* 0x00000000040f7220 */ /* 0x000fe20000400000 */
[----:B------:R-:W-:Y:S06]  /*1380*/  @P1 EXIT ;  /* 0x000000000000194d */ /* 0x000fec0003800000 */
[----:B------:R-:W-:Y:S01]  /*1390*/  STG.E.128 desc[UR6][R10.64], R12 ;  /* 0x0000000c0a007986 */ /* 0x000fe2000c101d06 */
[----:B------:R-:W-:Y:S05]  /*13a0*/  EXIT ;  /* 0x000000000000794d */ /* 0x000fea0003800000 */
.L_x_0:
[----:B------:R-:W-:-:S00]  /*13b0*/  BRA `(.L_x_0) ;  /* 0xfffffffc00fc7947 */ /* 0x000fc0000383ffff */
[----:B------:R-:W-:-:S00]  /*13c0*/  NOP ;  /* 0x0000000000007918 */ /* 0x000fc00000000000 */
        /* <DEDUP_REMOVED lines=11> */
.L_x_1:


//--------------------- .nv.global.init           --------------------------
	.section	.nv.global.init,"aw",@progbits
.nv.global.init:
	.type		_$_str,@object
	.size		_$_str,(_$_str_$_2 - _$_str)
_$_str:
        /*0000*/ 	.byte	0x5f, 0x5f, 0x43, 0x55, 0x44, 0x41, 0x5f, 0x46, 0x54, 0x5a, 0x00
	.type		_$_str_$_2,@object
	.size		_$_str_$_2,(.L_1 - _$_str_$_2)
_$_str_$_2:
        /*000b*/ 	.byte	0x5f, 0x5f, 0x43, 0x55, 0x44, 0x41, 0x5f, 0x50, 0x52, 0x45, 0x43, 0x5f, 0x53, 0x51, 0x52, 0x54
        /*001b*/ 	.byte	0x00
.L_1:


//--------------------- .nv.shared.triton_red_fused_add_div_sqrt_sub_var_mean_31 --------------------------
	.section	.nv.shared.triton_red_fused_add_div_sqrt_sub_var_mean_31,"aw",@nobits
	.sectionflags	@""
	.align	16
	.zero		1024


//--------------------- .nv.constant0.triton_red_fused_add_div_sqrt_sub_var_mean_31 --------------------------
	.section	.nv.constant0.triton_red_fused_add_div_sqrt_sub_var_mean_31,"a",@progbits
	.sectionflags	@""
	.align	4
.nv.constant0.triton_red_fused_add_div_sqrt_sub_var_mean_31:
	.zero		560
